//
// Generated by NVIDIA NVVM Compiler
//
// Compiler Build ID: CL-36424714
// Cuda compilation tools, release 13.0, V13.0.88
// Based on NVVM 20.0.0
//

.version 9.0
.target sm_100
.address_size 64

	// .globl	RGBAtoRGBAPlanar

.visible .entry RGBAtoRGBAPlanar(
	.param .u64 .ptr .align 1 RGBAtoRGBAPlanar_param_0,
	.param .u32 RGBAtoRGBAPlanar_param_1,
	.param .u32 RGBAtoRGBAPlanar_param_2,
	.param .u32 RGBAtoRGBAPlanar_param_3,
	.param .u32 RGBAtoRGBAPlanar_param_4,
	.param .u32 RGBAtoRGBAPlanar_param_5,
	.param .u64 .ptr .align 1 RGBAtoRGBAPlanar_param_6
)
{
	.reg .pred 	%p<14>;
	.reg .b16 	%rs<16>;
	.reg .b32 	%r<140>;
	.reg .b64 	%rd<104>;

	ld.param.u64 	%rd9, [RGBAtoRGBAPlanar_param_0];
	ld.param.u32 	%r66, [RGBAtoRGBAPlanar_param_1];
	ld.param.u32 	%r62, [RGBAtoRGBAPlanar_param_2];
	ld.param.u32 	%r63, [RGBAtoRGBAPlanar_param_3];
	ld.param.u32 	%r64, [RGBAtoRGBAPlanar_param_4];
	ld.param.u32 	%r65, [RGBAtoRGBAPlanar_param_5];
	ld.param.u64 	%rd10, [RGBAtoRGBAPlanar_param_6];
	cvta.to.global.u64 	%rd1, %rd10;
	cvta.to.global.u64 	%rd2, %rd9;
	mov.u32 	%r68, %ctaid.x;
	mov.u32 	%r69, %ntid.x;
	mul.lo.s32 	%r1, %r68, %r69;
	mov.u32 	%r2, %tid.x;
	add.s32 	%r3, %r1, %r2;
	mul.lo.s32 	%r4, %r62, %r3;
	shl.b32 	%r5, %r62, 1;
	mul.lo.s32 	%r70, %r5, %r63;
	add.s32 	%r71, %r4, %r62;
	mad.lo.s32 	%r72, %r70, %r64, %r71;
	shl.b32 	%r73, %r4, 2;
	mul.lo.s32 	%r6, %r62, 3;
	add.s32 	%r74, %r73, %r6;
	max.s32 	%r76, %r72, %r74;
	setp.ge.s32 	%p1, %r76, %r66;
	setp.lt.s32 	%p2, %r62, 1;
	or.pred  	%p3, %p1, %p2;
	@%p3 bra 	$L__BB0_15;
	setp.lt.s32 	%p4, %r65, 1;
	mul.lo.s32 	%r77, %r63, %r62;
	mul.lo.s32 	%r7, %r77, %r64;
	@%p4 bra 	$L__BB0_15;
	and.b32  	%r8, %r65, 7;
	and.b32  	%r79, %r65, 2147483640;
	neg.s32 	%r9, %r79;
	mul.lo.s32 	%r80, %r64, %r63;
	add.s32 	%r81, %r3, %r80;
	mul.lo.s32 	%r10, %r62, %r81;
	mul.lo.s32 	%r82, %r80, %r62;
	shl.b32 	%r11, %r82, 3;
	shl.b32 	%r83, %r80, 1;
	add.s32 	%r84, %r2, %r83;
	add.s32 	%r85, %r84, %r1;
	mul.lo.s32 	%r12, %r62, %r85;
	mad.lo.s32 	%r86, %r80, 3, %r2;
	add.s32 	%r87, %r86, %r1;
	mul.lo.s32 	%r13, %r62, %r87;
	shl.b32 	%r88, %r80, 2;
	add.s32 	%r89, %r2, %r88;
	add.s32 	%r90, %r89, %r1;
	mul.lo.s32 	%r14, %r62, %r90;
	mad.lo.s32 	%r91, %r80, 5, %r2;
	add.s32 	%r92, %r91, %r1;
	mul.lo.s32 	%r15, %r62, %r92;
	mad.lo.s32 	%r93, %r80, 6, %r2;
	add.s32 	%r94, %r93, %r1;
	mul.lo.s32 	%r16, %r62, %r94;
	mad.lo.s32 	%r95, %r80, 7, %r2;
	add.s32 	%r96, %r95, %r1;
	mul.lo.s32 	%r17, %r62, %r96;
	mov.b32 	%r120, 0;
$L__BB0_3:
	setp.lt.u32 	%p5, %r65, 8;
	cvt.u64.u32 	%rd3, %r120;
	shl.b32 	%r98, %r4, 2;
	cvt.s64.s32 	%rd4, %r98;
	mov.b32 	%r138, 0;
	@%p5 bra 	$L__BB0_6;
	mul.lo.s32 	%r123, %r62, 5;
	mul.lo.s32 	%r122, %r62, 6;
	shl.b32 	%r124, %r62, 2;
	mul.lo.s32 	%r121, %r62, 7;
	add.s64 	%rd11, %rd2, %rd4;
	add.s64 	%rd103, %rd11, %rd3;
	mov.u32 	%r125, %r6;
	mov.u32 	%r126, %r5;
	mov.u32 	%r127, %r62;
	mov.u32 	%r128, %r4;
	mov.u32 	%r129, %r17;
	mov.u32 	%r130, %r16;
	mov.u32 	%r131, %r15;
	mov.u32 	%r132, %r14;
	mov.u32 	%r133, %r13;
	mov.u32 	%r134, %r12;
	mov.u32 	%r135, %r10;
	mov.u32 	%r136, %r9;
$L__BB0_5:
	.pragma "nounroll";
	and.b32  	%r138, %r65, 2147483640;
	shl.b32 	%r99, %r62, 3;
	cvt.u64.u32 	%rd12, %r99;
	ld.global.u8 	%rs1, [%rd103];
	cvt.s64.s32 	%rd13, %r128;
	add.s64 	%rd14, %rd13, %rd3;
	add.s64 	%rd15, %rd1, %rd14;
	st.global.u8 	[%rd15], %rs1;
	cvt.u64.u32 	%rd16, %r127;
	shl.b32 	%r100, %r4, 2;
	cvt.s64.s32 	%rd17, %r100;
	add.s64 	%rd18, %rd3, %rd17;
	add.s64 	%rd19, %rd18, %rd16;
	add.s64 	%rd20, %rd2, %rd19;
	ld.global.u8 	%rs2, [%rd20];
	cvt.s64.s32 	%rd21, %r135;
	add.s64 	%rd22, %rd21, %rd3;
	add.s64 	%rd23, %rd1, %rd22;
	st.global.u8 	[%rd23], %rs2;
	cvt.u64.u32 	%rd24, %r126;
	add.s64 	%rd25, %rd18, %rd24;
	add.s64 	%rd26, %rd2, %rd25;
	ld.global.u8 	%rs3, [%rd26];
	cvt.s64.s32 	%rd27, %r134;
	add.s64 	%rd28, %rd27, %rd3;
	add.s64 	%rd29, %rd1, %rd28;
	st.global.u8 	[%rd29], %rs3;
	cvt.u64.u32 	%rd30, %r125;
	add.s64 	%rd31, %rd18, %rd30;
	add.s64 	%rd32, %rd2, %rd31;
	ld.global.u8 	%rs4, [%rd32];
	cvt.s64.s32 	%rd33, %r133;
	add.s64 	%rd34, %rd33, %rd3;
	add.s64 	%rd35, %rd1, %rd34;
	st.global.u8 	[%rd35], %rs4;
	cvt.u64.u32 	%rd36, %r124;
	add.s64 	%rd37, %rd18, %rd36;
	add.s64 	%rd38, %rd2, %rd37;
	ld.global.u8 	%rs5, [%rd38];
	cvt.s64.s32 	%rd39, %r132;
	add.s64 	%rd40, %rd39, %rd3;
	add.s64 	%rd41, %rd1, %rd40;
	st.global.u8 	[%rd41], %rs5;
	cvt.u64.u32 	%rd42, %r123;
	add.s64 	%rd43, %rd18, %rd42;
	add.s64 	%rd44, %rd2, %rd43;
	ld.global.u8 	%rs6, [%rd44];
	cvt.s64.s32 	%rd45, %r131;
	add.s64 	%rd46, %rd45, %rd3;
	add.s64 	%rd47, %rd1, %rd46;
	st.global.u8 	[%rd47], %rs6;
	cvt.u64.u32 	%rd48, %r122;
	add.s64 	%rd49, %rd18, %rd48;
	add.s64 	%rd50, %rd2, %rd49;
	ld.global.u8 	%rs7, [%rd50];
	cvt.s64.s32 	%rd51, %r130;
	add.s64 	%rd52, %rd51, %rd3;
	add.s64 	%rd53, %rd1, %rd52;
	st.global.u8 	[%rd53], %rs7;
	cvt.u64.u32 	%rd54, %r121;
	add.s64 	%rd55, %rd18, %rd54;
	add.s64 	%rd56, %rd2, %rd55;
	ld.global.u8 	%rs8, [%rd56];
	cvt.s64.s32 	%rd57, %r129;
	add.s64 	%rd58, %rd57, %rd3;
	add.s64 	%rd59, %rd1, %rd58;
	st.global.u8 	[%rd59], %rs8;
	add.s32 	%r136, %r136, 8;
	add.s32 	%r135, %r135, %r11;
	add.s32 	%r134, %r134, %r11;
	add.s32 	%r133, %r133, %r11;
	add.s32 	%r132, %r132, %r11;
	add.s32 	%r131, %r131, %r11;
	add.s32 	%r130, %r130, %r11;
	add.s32 	%r129, %r129, %r11;
	add.s32 	%r128, %r128, %r11;
	add.s32 	%r127, %r127, %r99;
	add.s32 	%r126, %r126, %r99;
	add.s32 	%r125, %r125, %r99;
	add.s32 	%r124, %r124, %r99;
	add.s32 	%r123, %r123, %r99;
	add.s32 	%r122, %r122, %r99;
	add.s32 	%r121, %r121, %r99;
	add.s64 	%rd103, %rd103, %rd12;
	setp.ne.s32 	%p6, %r136, 0;
	@%p6 bra 	$L__BB0_5;
$L__BB0_6:
	setp.eq.s32 	%p7, %r8, 0;
	@%p7 bra 	$L__BB0_14;
	shl.b32 	%r101, %r4, 2;
	cvt.s64.s32 	%rd60, %r101;
	add.s64 	%rd8, %rd3, %rd60;
	add.s32 	%r102, %r8, -1;
	setp.lt.u32 	%p8, %r102, 3;
	@%p8 bra 	$L__BB0_9;
	mul.lo.s32 	%r103, %r138, %r62;
	cvt.u64.u32 	%rd61, %r103;
	add.s64 	%rd62, %rd8, %rd61;
	add.s64 	%rd63, %rd2, %rd62;
	ld.global.u8 	%rs9, [%rd63];
	mad.lo.s32 	%r104, %r7, %r138, %r4;
	cvt.s64.s32 	%rd64, %r104;
	add.s64 	%rd65, %rd64, %rd3;
	add.s64 	%rd66, %rd1, %rd65;
	st.global.u8 	[%rd66], %rs9;
	add.s32 	%r105, %r103, %r62;
	cvt.u64.u32 	%rd67, %r105;
	add.s64 	%rd68, %rd8, %rd67;
	add.s64 	%rd69, %rd2, %rd68;
	ld.global.u8 	%rs10, [%rd69];
	add.s32 	%r106, %r104, %r7;
	cvt.s64.s32 	%rd70, %r106;
	add.s64 	%rd71, %rd70, %rd3;
	add.s64 	%rd72, %rd1, %rd71;
	st.global.u8 	[%rd72], %rs10;
	add.s32 	%r107, %r105, %r62;
	cvt.u64.u32 	%rd73, %r107;
	add.s64 	%rd74, %rd8, %rd73;
	add.s64 	%rd75, %rd2, %rd74;
	ld.global.u8 	%rs11, [%rd75];
	add.s32 	%r108, %r106, %r7;
	cvt.s64.s32 	%rd76, %r108;
	add.s64 	%rd77, %rd76, %rd3;
	add.s64 	%rd78, %rd1, %rd77;
	st.global.u8 	[%rd78], %rs11;
	add.s32 	%r109, %r107, %r62;
	cvt.u64.u32 	%rd79, %r109;
	add.s64 	%rd80, %rd8, %rd79;
	add.s64 	%rd81, %rd2, %rd80;
	ld.global.u8 	%rs12, [%rd81];
	add.s32 	%r110, %r108, %r7;
	cvt.s64.s32 	%rd82, %r110;
	add.s64 	%rd83, %rd82, %rd3;
	add.s64 	%rd84, %rd1, %rd83;
	st.global.u8 	[%rd84], %rs12;
	add.s32 	%r138, %r138, 4;
$L__BB0_9:
	and.b32  	%r111, %r65, 3;
	setp.eq.s32 	%p9, %r111, 0;
	@%p9 bra 	$L__BB0_14;
	setp.eq.s32 	%p10, %r111, 1;
	@%p10 bra 	$L__BB0_12;
	mul.lo.s32 	%r112, %r138, %r62;
	cvt.u64.u32 	%rd85, %r112;
	add.s64 	%rd86, %rd8, %rd85;
	add.s64 	%rd87, %rd2, %rd86;
	ld.global.u8 	%rs13, [%rd87];
	mad.lo.s32 	%r113, %r7, %r138, %r4;
	cvt.s64.s32 	%rd88, %r113;
	add.s64 	%rd89, %rd88, %rd3;
	add.s64 	%rd90, %rd1, %rd89;
	st.global.u8 	[%rd90], %rs13;
	add.s32 	%r114, %r112, %r62;
	cvt.u64.u32 	%rd91, %r114;
	add.s64 	%rd92, %rd8, %rd91;
	add.s64 	%rd93, %rd2, %rd92;
	ld.global.u8 	%rs14, [%rd93];
	add.s32 	%r115, %r113, %r7;
	cvt.s64.s32 	%rd94, %r115;
	add.s64 	%rd95, %rd94, %rd3;
	add.s64 	%rd96, %rd1, %rd95;
	st.global.u8 	[%rd96], %rs14;
	add.s32 	%r138, %r138, 2;
$L__BB0_12:
	and.b32  	%r116, %r65, 1;
	setp.eq.b32 	%p11, %r116, 1;
	not.pred 	%p12, %p11;
	@%p12 bra 	$L__BB0_14;
	mul.lo.s32 	%r117, %r138, %r62;
	cvt.u64.u32 	%rd97, %r117;
	add.s64 	%rd98, %rd8, %rd97;
	add.s64 	%rd99, %rd2, %rd98;
	ld.global.u8 	%rs15, [%rd99];
	mad.lo.s32 	%r118, %r7, %r138, %r4;
	cvt.s64.s32 	%rd100, %r118;
	add.s64 	%rd101, %rd100, %rd3;
	add.s64 	%rd102, %rd1, %rd101;
	st.global.u8 	[%rd102], %rs15;
$L__BB0_14:
	cvt.u32.u64 	%r119, %rd3;
	add.s32 	%r120, %r119, 1;
	setp.ne.s32 	%p13, %r120, %r62;
	@%p13 bra 	$L__BB0_3;
$L__BB0_15:
	ret;

}


// ===== COMPILED SASS (sm_100) =====

	.target	sm_100

	.elftype	@"ET_EXEC"


//--------------------- .note.nv.tkinfo           --------------------------
	.section	.note.nv.tkinfo,"",@"SHT_NOTE"
	.sectionflags	@"SHF_NOTE_NV_TKINFO"
	.tkinfo
        /*0018*/ 	.word	0x00000002
        /*0030*/ 	.string	""
        /*0030*/ 	.string	"ptxas"
        /*0030*/ 	.string	"Cuda compilation tools, release 13.0, V13.0.88"
        /*0030*/ 	.string	"Build cuda_13.0.r13.0/compiler.36424714_0"
        /*0030*/ 	.string	"-arch sm_100 -m 64 "



//--------------------- .note.nv.cuinfo           --------------------------
	.section	.note.nv.cuinfo,"",@"SHT_NOTE"
	.sectionflags	@"SHF_NOTE_NV_CUINFO"
        /*0018*/ 	.short	0x0002
        /*001a*/ 	.short	0x0064
        /*001c*/ 	.short	0x0082
	.zero		2


//--------------------- .nv.info                  --------------------------
	.section	.nv.info,"",@"SHT_CUDA_INFO"
	.align	4


	//----- nvinfo : EIATTR_REGCOUNT
	.align		4
        /*0000*/ 	.byte	0x04, 0x2f
        /*0002*/ 	.short	(.L_1 - .L_0)
	.align		4
.L_0:
        /*0004*/ 	.word	index@(RGBAtoRGBAPlanar)
        /*0008*/ 	.word	0x00000020


	//----- nvinfo : EIATTR_FRAME_SIZE
	.align		4
.L_1:
        /*000c*/ 	.byte	0x04, 0x11
        /*000e*/ 	.short	(.L_3 - .L_2)
	.align		4
.L_2:
        /*0010*/ 	.word	index@(RGBAtoRGBAPlanar)
        /*0014*/ 	.word	0x00000000


	//----- nvinfo : EIATTR_MIN_STACK_SIZE
	.align		4
.L_3:
        /*0018*/ 	.byte	0x04, 0x12
        /*001a*/ 	.short	(.L_5 - .L_4)
	.align		4
.L_4:
        /*001c*/ 	.word	index@(RGBAtoRGBAPlanar)
        /*0020*/ 	.word	0x00000000
.L_5:


//--------------------- .nv.compat                --------------------------
	.section	.nv.compat,"",@"SHT_CUDA_COMPAT_INFO"
	.align	4
        /*0000*/ 	.byte	0x02, 0x09, 0x00, 0x00, 0x02, 0x02, 0x01, 0x00, 0x02, 0x05, 0x05, 0x00, 0x03, 0x07, 0x01, 0x01
        /*0010*/ 	.byte	0x02, 0x03, 0x00, 0x00, 0x02, 0x06, 0x01, 0x00, 0x04, 0x0b, 0x08, 0x00, 0x09, 0x00, 0x00, 0x00
        /*0020*/ 	.byte	0x00, 0x00, 0x00, 0x00


//--------------------- .nv.info.RGBAtoRGBAPlanar --------------------------
	.section	.nv.info.RGBAtoRGBAPlanar,"",@"SHT_CUDA_INFO"
	.sectionflags	@""
	.align	4


	//----- nvinfo : EIATTR_CUDA_API_VERSION
	.align		4
        /*0000*/ 	.byte	0x04, 0x37
        /*0002*/ 	.short	(.L_7 - .L_6)
.L_6:
        /*0004*/ 	.word	0x00000082


	//----- nvinfo : EIATTR_KPARAM_INFO
	.align		4
.L_7:
        /*0008*/ 	.byte	0x04, 0x17
        /*000a*/ 	.short	(.L_9 - .L_8)
.L_8:
        /*000c*/ 	.word	0x00000000
        /*0010*/ 	.short	0x0006
        /*0012*/ 	.short	0x0020
        /*0014*/ 	.byte	0x00, 0xf5, 0x21, 0x00


	//----- nvinfo : EIATTR_KPARAM_INFO
	.align		4
.L_9:
        /*0018*/ 	.byte	0x04, 0x17
        /*001a*/ 	.short	(.L_11 - .L_10)
.L_10:
        /*001c*/ 	.word	0x00000000
        /*0020*/ 	.short	0x0005
        /*0022*/ 	.short	0x0018
        /*0024*/ 	.byte	0x00, 0xf0, 0x11, 0x00


	//----- nvinfo : EIATTR_KPARAM_INFO
	.align		4
.L_11:
        /*0028*/ 	.byte	0x04, 0x17
        /*002a*/ 	.short	(.L_13 - .L_12)
.L_12:
        /*002c*/ 	.word	0x00000000
        /*0030*/ 	.short	0x0004
        /*0032*/ 	.short	0x0014
        /*0034*/ 	.byte	0x00, 0xf0, 0x11, 0x00


	//----- nvinfo : EIATTR_KPARAM_INFO
	.align		4
.L_13:
        /*0038*/ 	.byte	0x04, 0x17
        /*003a*/ 	.short	(.L_15 - .L_14)
.L_14:
        /*003c*/ 	.word	0x00000000
        /*0040*/ 	.short	0x0003
        /*0042*/ 	.short	0x0010
        /*0044*/ 	.byte	0x00, 0xf0, 0x11, 0x00


	//----- nvinfo : EIATTR_KPARAM_INFO
	.align		4
.L_15:
        /*0048*/ 	.byte	0x04, 0x17
        /*004a*/ 	.short	(.L_17 - .L_16)
.L_16:
        /*004c*/ 	.word	0x00000000
        /*0050*/ 	.short	0x0002
        /*0052*/ 	.short	0x000c
        /*0054*/ 	.byte	0x00, 0xf0, 0x11, 0x00


	//----- nvinfo : EIATTR_KPARAM_INFO
	.align		4
.L_17:
        /*0058*/ 	.byte	0x04, 0x17
        /*005a*/ 	.short	(.L_19 - .L_18)
.L_18:
        /*005c*/ 	.word	0x00000000
        /*0060*/ 	.short	0x0001
        /*0062*/ 	.short	0x0008
        /*0064*/ 	.byte	0x00, 0xf0, 0x11, 0x00


	//----- nvinfo : EIATTR_KPARAM_INFO
	.align		4
.L_19:
        /*0068*/ 	.byte	0x04, 0x17
        /*006a*/ 	.short	(.L_21 - .L_20)
.L_20:
        /*006c*/ 	.word	0x00000000
        /*0070*/ 	.short	0x0000
        /*0072*/ 	.short	0x0000
        /*0074*/ 	.byte	0x00, 0xf5, 0x21, 0x00


	//----- nvinfo : EIATTR_SPARSE_MMA_MASK
	.align		4
.L_21:
        /*0078*/ 	.byte	0x03, 0x50
        /*007a*/ 	.short	0x0000


	//----- nvinfo : EIATTR_MAXREG_COUNT
	.align		4
        /*007c*/ 	.byte	0x03, 0x1b
        /*007e*/ 	.short	0x00ff


	//----- nvinfo : EIATTR_MERCURY_ISA_VERSION
	.align		4
        /*0080*/ 	.byte	0x03, 0x5f
        /*0082*/ 	.short	0x0101


	//----- nvinfo : EIATTR_VRC_CTA_INIT_COUNT
	.align		4
        /*0084*/ 	.byte	0x02, 0x4a
	.zero		1
	.zero		1


	//----- nvinfo : EIATTR_EXIT_INSTR_OFFSETS
	.align		4
        /*0088*/ 	.byte	0x04, 0x1c
        /*008a*/ 	.short	(.L_23 - .L_22)


	//   ....[0]....
.L_22:
        /*008c*/ 	.word	0x00000140


	//   ....[1]....
        /*0090*/ 	.word	0x00000170


	//   ....[2]....
        /*0094*/ 	.word	0x00001070


	//----- nvinfo : EIATTR_CBANK_PARAM_SIZE
	.align		4
.L_23:
        /*0098*/ 	.byte	0x03, 0x19
        /*009a*/ 	.short	0x0028


	//----- nvinfo : EIATTR_PARAM_CBANK
	.align		4
        /*009c*/ 	.byte	0x04, 0x0a
        /*009e*/ 	.short	(.L_25 - .L_24)
	.align		4
.L_24:
        /*00a0*/ 	.word	index@(.nv.constant0.RGBAtoRGBAPlanar)
        /*00a4*/ 	.short	0x0380
        /*00a6*/ 	.short	0x0028


	//----- nvinfo : EIATTR_SW_WAR
	.align		4
.L_25:
        /*00a8*/ 	.byte	0x04, 0x36
        /*00aa*/ 	.short	(.L_27 - .L_26)
.L_26:
        /*00ac*/ 	.word	0x00000008
.L_27:


//--------------------- .nv.callgraph             --------------------------
	.section	.nv.callgraph,"",@"SHT_CUDA_CALLGRAPH"
	.align	4
	.sectionentsize	8
	.align		4
        /*0000*/ 	.word	0x00000000
	.align		4
        /*0004*/ 	.word	0xffffffff
	.align		4
        /*0008*/ 	.word	0x00000000
	.align		4
        /*000c*/ 	.word	0xfffffffe
	.align		4
        /*0010*/ 	.word	0x00000000
	.align		4
        /*0014*/ 	.word	0xfffffffd
	.align		4
        /*0018*/ 	.word	0x00000000
	.align		4
        /*001c*/ 	.word	0xfffffffc


//--------------------- .text.RGBAtoRGBAPlanar    --------------------------
	.section	.text.RGBAtoRGBAPlanar,"ax",@progbits
	.align	128
        .global         RGBAtoRGBAPlanar
        .type           RGBAtoRGBAPlanar,@function
        .size           RGBAtoRGBAPlanar,(.L_x_7 - RGBAtoRGBAPlanar)
        .other          RGBAtoRGBAPlanar,@"STO_CUDA_ENTRY STV_DEFAULT"
RGBAtoRGBAPlanar:
.text.RGBAtoRGBAPlanar:
[----:B------:R-:W-:Y:S01]  /*0000*/  LDC R1, c[0x0][0x37c] ;  /* 0x0000df00ff017b82 */ /* 0x000fe20000000800 */
[----:B------:R-:W0:Y:S07]  /*0010*/  S2R R8, SR_TID.X ;  /* 0x0000000000087919 */ /* 0x000e2e0000002100 */
[----:B------:R-:W1:Y:S01]  /*0020*/  S2UR UR5, SR_CTAID.X ;  /* 0x00000000000579c3 */ /* 0x000e620000002500 */
[----:B------:R-:W1:Y:S01]  /*0030*/  LDCU UR4, c[0x0][0x360] ;  /* 0x00006c00ff0477ac */ /* 0x000e620008000800 */
[----:B------:R-:W2:Y:S01]  /*0040*/  LDCU.64 UR8, c[0x0][0x388] ;  /* 0x00007100ff0877ac */ /* 0x000ea20008000a00 */
[----:B------:R-:W3:Y:S01]  /*0050*/  LDCU.64 UR6, c[0x0][0x390] ;  /* 0x00007200ff0677ac */ /* 0x000ee20008000a00 */
[----:B--2---:R-:W-:-:S02]  /*0060*/  UISETP.GE.AND UP0, UPT, UR9, 0x1, UPT ;  /* 0x000000010900788c */ /* 0x004fc4000bf06270 */
[----:B-1----:R-:W-:Y:S02]  /*0070*/  UIMAD UR5, UR5, UR4, URZ ;  /* 0x00000004050572a4 */ /* 0x002fe4000f8e02ff */
[----:B------:R-:W-:Y:S01]  /*0080*/  USHF.L.U32 UR4, UR9, 0x1, URZ ;  /* 0x0000000109047899 */ /* 0x000fe200080006ff */
[----:B---3--:R-:W-:Y:S01]  /*0090*/  IMAD.U32 R6, RZ, RZ, UR7 ;  /* 0x00000007ff067e24 */ /* 0x008fe2000f8e00ff */
[----:B------:R-:W-:Y:S02]  /*00a0*/  PLOP3.LUT P0, PT, PT, PT, UP0, 0x80, 0x8 ;  /* 0x000000000008781c */ /* 0x000fe40003f0f008 */
[----:B0-----:R-:W-:Y:S01]  /*00b0*/  VIADD R2, R8, UR5 ;  /* 0x0000000508027c36 */ /* 0x001fe20008000000 */
[----:B------:R-:W-:-:S03]  /*00c0*/  UIMAD UR4, UR4, UR6, URZ ;  /* 0x00000006040472a4 */ /* 0x000fc6000f8e02ff */
[C---:B------:R-:W-:Y:S01]  /*00d0*/  IMAD R0, R2.reuse, UR9, RZ ;  /* 0x0000000902007c24 */ /* 0x040fe2000f8e02ff */
[----:B------:R-:W-:-:S03]  /*00e0*/  LEA R4, R2, 0x3, 0x2 ;  /* 0x0000000302047811 */ /* 0x000fc600078e10ff */
[----:B------:R-:W-:Y:S02]  /*00f0*/  VIADD R3, R0, UR9 ;  /* 0x0000000900037c36 */ /* 0x000fe40008000000 */
[----:B------:R-:W-:Y:S02]  /*0100*/  IMAD R4, R4, UR9, RZ ;  /* 0x0000000904047c24 */ /* 0x000fe4000f8e02ff */
[----:B------:R-:W-:-:S05]  /*0110*/  IMAD R3, R6, UR4, R3 ;  /* 0x0000000406037c24 */ /* 0x000fca000f8e0203 */
[----:B------:R-:W-:-:S04]  /*0120*/  VIMNMX R3, PT, PT, R3, R4, !PT ;  /* 0x0000000403037248 */ /* 0x000fc80007fe0100 */
[----:B------:R-:W-:-:S13]  /*0130*/  ISETP.GE.OR P0, PT, R3, UR8, !P0 ;  /* 0x0000000803007c0c */ /* 0x000fda000c706670 */
[----:B------:R-:W-:Y:S05]  /*0140*/  @P0 EXIT ;  /* 0x000000000000094d */ /* 0x000fea0003800000 */
[----:B------:R-:W0:Y:S02]  /*0150*/  LDC R3, c[0x0][0x398] ;  /* 0x0000e600ff037b82 */ /* 0x000e240000000800 */
[----:B0-----:R-:W-:-:S13]  /*0160*/  ISETP.GE.AND P0, PT, R3, 0x1, PT ;  /* 0x000000010300780c */ /* 0x001fda0003f06270 */
[----:B------:R-:W-:Y:S05]  /*0170*/  @!P0 EXIT ;  /* 0x000000000000894d */ /* 0x000fea0003800000 */
[----:B------:R-:W-:Y:S01]  /*0180*/  UIMAD UR4, UR6, UR7, URZ ;  /* 0x00000007060472a4 */ /* 0x000fe2000f8e02ff */
[----:B------:R-:W0:Y:S05]  /*0190*/  LDCU.64 UR10, c[0x0][0x358] ;  /* 0x00006b00ff0a77ac */ /* 0x000e2a0008000a00 */
[----:B------:R-:W-:Y:S01]  /*01a0*/  IMAD.U32 R9, RZ, RZ, UR4 ;  /* 0x00000004ff097e24 */ /* 0x000fe2000f8e00ff */
[----:B------:R-:W-:Y:S02]  /*01b0*/  UIMAD UR12, UR4, UR9, URZ ;  /* 0x00000009040c72a4 */ /* 0x000fe4000f8e02ff */
[----:B------:R-:W-:Y:S01]  /*01c0*/  VIADD R2, R2, UR4 ;  /* 0x0000000402027c36 */ /* 0x000fe20008000000 */
[----:B------:R-:W-:Y:S01]  /*01d0*/  UIMAD UR8, UR9, UR4, URZ ;  /* 0x00000004090872a4 */ /* 0x000fe2000f8e02ff */
[----:B------:R-:W-:-:S02]  /*01e0*/  IMAD R3, R9, 0x2, R8 ;  /* 0x0000000209037824 */ /* 0x000fc400078e0208 */
[C-C-:B------:R-:W-:Y:S01]  /*01f0*/  IMAD R4, R9.reuse, 0x3, R8.reuse ;  /* 0x0000000309047824 */ /* 0x140fe200078e0208 */
[----:B------:R-:W-:Y:S01]  /*0200*/  UMOV UR4, URZ ;  /* 0x000000ff00047c82 */ /* 0x000fe20008000000 */
[C-C-:B------:R-:W-:Y:S02]  /*0210*/  IMAD R5, R9.reuse, 0x4, R8.reuse ;  /* 0x0000000409057824 */ /* 0x140fe400078e0208 */
[C-C-:B------:R-:W-:Y:S02]  /*0220*/  IMAD R6, R9.reuse, 0x5, R8.reuse ;  /* 0x0000000509067824 */ /* 0x140fe400078e0208 */
[C-C-:B------:R-:W-:Y:S02]  /*0230*/  IMAD R7, R9.reuse, 0x6, R8.reuse ;  /* 0x0000000609077824 */ /* 0x140fe400078e0208 */
[----:B------:R-:W-:Y:S02]  /*0240*/  IMAD R8, R9, 0x7, R8 ;  /* 0x0000000709087824 */ /* 0x000fe400078e0208 */
[----:B------:R-:W-:-:S02]  /*0250*/  VIADD R3, R3, UR5 ;  /* 0x0000000503037c36 */ /* 0x000fc40008000000 */
[----:B------:R-:W-:Y:S02]  /*0260*/  VIADD R4, R4, UR5 ;  /* 0x0000000504047c36 */ /* 0x000fe40008000000 */
[----:B------:R-:W-:Y:S02]  /*0270*/  VIADD R5, R5, UR5 ;  /* 0x0000000505057c36 */ /* 0x000fe40008000000 */
[----:B------:R-:W-:Y:S02]  /*0280*/  VIADD R6, R6, UR5 ;  /* 0x0000000506067c36 */ /* 0x000fe40008000000 */
[----:B------:R-:W-:Y:S02]  /*0290*/  VIADD R7, R7, UR5 ;  /* 0x0000000507077c36 */ /* 0x000fe40008000000 */
[----:B------:R-:W-:Y:S02]  /*02a0*/  VIADD R8, R8, UR5 ;  /* 0x0000000508087c36 */ /* 0x000fe40008000000 */
[----:B------:R-:W-:-:S02]  /*02b0*/  IMAD R2, R2, UR9, RZ ;  /* 0x0000000902027c24 */ /* 0x000fc4000f8e02ff */
[----:B------:R-:W-:Y:S02]  /*02c0*/  IMAD R3, R3, UR9, RZ ;  /* 0x0000000903037c24 */ /* 0x000fe4000f8e02ff */
[----:B------:R-:W-:Y:S02]  /*02d0*/  IMAD R4, R4, UR9, RZ ;  /* 0x0000000904047c24 */ /* 0x000fe4000f8e02ff */
[----:B------:R-:W-:Y:S02]  /*02e0*/  IMAD R5, R5, UR9, RZ ;  /* 0x0000000905057c24 */ /* 0x000fe4000f8e02ff */
[----:B------:R-:W-:Y:S02]  /*02f0*/  IMAD R6, R6, UR9, RZ ;  /* 0x0000000906067c24 */ /* 0x000fe4000f8e02ff */
[----:B------:R-:W-:Y:S02]  /*0300*/  IMAD R7, R7, UR9, RZ ;  /* 0x0000000907077c24 */ /* 0x000fe4000f8e02ff */
[----:B0-----:R-:W-:-:S07]  /*0310*/  IMAD R8, R8, UR9, RZ ;  /* 0x0000000908087c24 */ /* 0x001fce000f8e02ff */
.L_x_5:
[----:B0-----:R-:W0:Y:S01]  /*0320*/  LDCU UR5, c[0x0][0x398] ;  /* 0x00007300ff0577ac */ /* 0x001e220008000800 */
[----:B-123--:R-:W-:-:S05]  /*0330*/  IMAD.SHL.U32 R11, R0, 0x4, RZ ;  /* 0x00000004000b7824 */ /* 0x00efca00078e00ff */
[----:B------:R-:W-:Y:S01]  /*0340*/  SHF.R.S32.HI R10, RZ, 0x1f, R11 ;  /* 0x0000001fff0a7819 */ /* 0x000fe2000001140b */
[----:B0-----:R-:W-:-:S03]  /*0350*/  UISETP.GE.U32.AND UP0, UPT, UR5, 0x8, UPT ;  /* 0x000000080500788c */ /* 0x001fc6000bf06070 */
[----:B------:R-:W-:-:S06]  /*0360*/  UMOV UR5, URZ ;  /* 0x000000ff00057c82 */ /* 0x000fcc0008000000 */
[----:B------:R-:W-:Y:S05]  /*0370*/  BRA.U !UP0, `(.L_x_0) ;  /* 0x0000000508b07547 */ /* 0x000fea000b800000 */
[----:B------:R-:W0:Y:S01]  /*0380*/  LDC.64 R14, c[0x0][0x380] ;  /* 0x0000e000ff0e7b82 */ /* 0x000e220000000a00 */
[----:B------:R-:W1:Y:S01]  /*0390*/  LDCU UR5, c[0x0][0x398] ;  /* 0x00007300ff0577ac */ /* 0x000e620008000800 */
[----:B------:R-:W-:Y:S01]  /*03a0*/  IADD3 R9, P2, PT, R11, UR4, RZ ;  /* 0x000000040b097c10 */ /* 0x000fe2000ff5e0ff */
[----:B------:R-:W-:Y:S01]  /*03b0*/  IMAD.MOV.U32 R12, RZ, RZ, R0 ;  /* 0x000000ffff0c7224 */ /* 0x000fe200078e0000 */
[----:B------:R-:W2:Y:S01]  /*03c0*/  LDCU UR9, c[0x0][0x38c] ;  /* 0x00007180ff0977ac */ /* 0x000ea20008000800 */
[----:B------:R-:W-:Y:S02]  /*03d0*/  IMAD.MOV.U32 R13, RZ, RZ, R8 ;  /* 0x000000ffff0d7224 */ /* 0x000fe400078e0008 */
[----:B------:R-:W-:Y:S01]  /*03e0*/  IMAD.MOV.U32 R20, RZ, RZ, R7 ;  /* 0x000000ffff147224 */ /* 0x000fe200078e0007 */
[----:B------:R-:W3:Y:S01]  /*03f0*/  LDCU UR7, c[0x0][0x38c] ;  /* 0x00007180ff0777ac */ /* 0x000ee20008000800 */
[----:B------:R-:W-:Y:S02]  /*0400*/  IMAD.MOV.U32 R21, RZ, RZ, R6 ;  /* 0x000000ffff157224 */ /* 0x000fe400078e0006 */
[----:B------:R-:W-:Y:S01]  /*0410*/  IMAD.MOV.U32 R23, RZ, RZ, R5 ;  /* 0x000000ffff177224 */ /* 0x000fe200078e0005 */
[----:B------:R-:W4:Y:S01]  /*0420*/  LDCU UR17, c[0x0][0x38c] ;  /* 0x00007180ff1177ac */ /* 0x000f220008000800 */
[----:B------:R-:W-:-:S02]  /*0430*/  IMAD.MOV.U32 R27, RZ, RZ, R4 ;  /* 0x000000ffff1b7224 */ /* 0x000fc400078e0004 */
[----:B------:R-:W-:Y:S01]  /*0440*/  IMAD.MOV.U32 R24, RZ, RZ, R3 ;  /* 0x000000ffff187224 */ /* 0x000fe200078e0003 */
[----:B------:R-:W0:Y:S01]  /*0450*/  LDCU.64 UR18, c[0x0][0x3a0] ;  /* 0x00007400ff1277ac */ /* 0x000e220008000a00 */
[----:B------:R-:W-:Y:S02]  /*0460*/  IMAD.MOV.U32 R25, RZ, RZ, R2 ;  /* 0x000000ffff197224 */ /* 0x000fe400078e0002 */
[--C-:B------:R-:W-:Y:S01]  /*0470*/  IMAD.X R26, RZ, RZ, R10.reuse, P2 ;  /* 0x000000ffff1a7224 */ /* 0x100fe200010e060a */
[----:B-1----:R-:W-:Y:S02]  /*0480*/  ULOP3.LUT UR6, UR5, 0x7ffffff8, URZ, 0xc0, !UPT ;  /* 0x7ffffff805067892 */ /* 0x002fe4000f8ec0ff */
[----:B--2---:R-:W-:Y:S01]  /*0490*/  UIMAD UR16, UR9, 0x3, URZ ;  /* 0x00000003091078a4 */ /* 0x004fe2000f8e02ff */
[----:B0-----:R-:W-:Y:S01]  /*04a0*/  IADD3 R22, P0, P1, R14, UR4, R11 ;  /* 0x000000040e167c10 */ /* 0x001fe2000f91e00b */
[----:B------:R-:W-:Y:S02]  /*04b0*/  USHF.L.U32 UR5, UR9, 0x1, URZ ;  /* 0x0000000109057899 */ /* 0x000fe400080006ff */
[----:B---3--:R-:W-:Y:S01]  /*04c0*/  UIMAD UR9, UR7, 0x5, URZ ;  /* 0x00000005070978a4 */ /* 0x008fe2000f8e02ff */
[----:B------:R-:W-:Y:S01]  /*04d0*/  IADD3.X R11, PT, PT, RZ, R15, R10, P0, P1 ;  /* 0x0000000fff0b7210 */ /* 0x000fe200007e240a */
[----:B------:R-:W-:-:S02]  /*04e0*/  UIMAD UR13, UR7, 0x6, URZ ;  /* 0x00000006070d78a4 */ /* 0x000fc4000f8e02ff */
[----:B------:R-:W-:Y:S02]  /*04f0*/  USHF.L.U32 UR14, UR7, 0x2, URZ ;  /* 0x00000002070e7899 */ /* 0x000fe400080006ff */
[----:B------:R-:W-:Y:S02]  /*0500*/  UIMAD UR15, UR7, 0x7, URZ ;  /* 0x00000007070f78a4 */ /* 0x000fe4000f8e02ff */
[----:B------:R-:W-:Y:S02]  /*0510*/  USHF.L.U32 UR7, UR7, 0x3, URZ ;  /* 0x0000000307077899 */ /* 0x000fe400080006ff */
[----:B----4-:R-:W-:-:S12]  /*0520*/  UIADD3 UR6, UPT, UPT, -UR6, URZ, URZ ;  /* 0x000000ff06067290 */ /* 0x010fd8000fffe1ff */
.L_x_1:
[----:B0-----:R-:W-:Y:S02]  /*0530*/  IMAD.MOV.U32 R29, RZ, RZ, R11 ;  /* 0x000000ffff1d7224 */ /* 0x001fe400078e000b */
[----:B------:R-:W-:-:S05]  /*0540*/  IMAD.MOV.U32 R28, RZ, RZ, R22 ;  /* 0x000000ffff1c7224 */ /* 0x000fca00078e0016 */
[----:B------:R0:W2:Y:S01]  /*0550*/  LDG.E.U8 R29, desc[UR10][R28.64] ;  /* 0x0000000a1c1d7981 */ /* 0x0000a2000c1e1100 */
[----:B------:R-:W-:Y:S01]  /*0560*/  SHF.R.S32.HI R17, RZ, 0x1f, R12 ;  /* 0x0000001fff117819 */ /* 0x000fe2000001140c */
[----:B0-----:R-:W-:-:S05]  /*0570*/  IMAD.U32 R28, RZ, RZ, UR4 ;  /* 0x00000004ff1c7e24 */ /* 0x001fca000f8e00ff */
[----:B------:R-:W-:-:S04]  /*0580*/  IADD3 R16, P0, P1, R12, UR18, R28 ;  /* 0x000000120c107c10 */ /* 0x000fc8000f91e01c */
[----:B------:R-:W-:Y:S02]  /*0590*/  IADD3.X R17, PT, PT, R17, UR19, RZ, P0, P1 ;  /* 0x0000001311117c10 */ /* 0x000fe400087e24ff */
[----:B------:R-:W-:-:S04]  /*05a0*/  IADD3 R18, P0, P1, R9, UR17, R14 ;  /* 0x0000001109127c10 */ /* 0x000fc8000f91e00e */
[----:B------:R-:W-:Y:S01]  /*05b0*/  IADD3.X R19, PT, PT, R26, R15, RZ, P0, P1 ;  /* 0x0000000f1a137210 */ /* 0x000fe200007e24ff */
[----:B--2---:R0:W-:Y:S04]  /*05c0*/  STG.E.U8 desc[UR10][R16.64], R29 ;  /* 0x0000001d10007986 */ /* 0x0041e8000c10110a */
[----:B0-----:R0:W2:Y:S02]  /*05d0*/  LDG.E.U8 R29, desc[UR10][R18.64] ;  /* 0x0000000a121d7981 */ /* 0x0010a4000c1e1100 */
[----:B0-----:R-:W-:Y:S02]  /*05e0*/  SHF.R.S32.HI R19, RZ, 0x1f, R25 ;  /* 0x0000001fff137819 */ /* 0x001fe40000011419 */
        /* <DEDUP_REMOVED lines=37> */
[----:B------:R-:W-:-:S03]  /*0840*/  IADD3 R18, P0, P1, R9, UR15, R14 ;  /* 0x0000000f09127c10 */ /* 0x000fc6000f91e00e */
[----:B--2---:R0:W-:Y:S02]  /*0850*/  STG.E.U8 desc[UR10][R16.64], R19 ;  /* 0x0000001310007986 */ /* 0x0041e4000c10110a */
[----:B0-----:R-:W-:-:S05]  /*0860*/  IADD3.X R19, PT, PT, R26, R15, RZ, P0, P1 ;  /* 0x0000000f1a137210 */ /* 0x001fca00007e24ff */
[----:B------:R-:W2:Y:S01]  /*0870*/  LDG.E.U8 R18, desc[UR10][R18.64] ;  /* 0x0000000a12127981 */ /* 0x000ea2000c1e1100 */
[----:B------:R-:W-:Y:S01]  /*0880*/  IADD3 R28, P0, P1, R13, UR18, R28 ;  /* 0x000000120d1c7c10 */ /* 0x000fe2000f91e01c */
[----:B------:R-:W-:Y:S01]  /*0890*/  UIADD3 UR6, UPT, UPT, UR6, 0x8, URZ ;  /* 0x0000000806067890 */ /* 0x000fe2000fffe0ff */
[----:B------:R-:W-:Y:S01]  /*08a0*/  SHF.R.S32.HI R29, RZ, 0x1f, R13 ;  /* 0x0000001fff1d7819 */ /* 0x000fe2000001140d */
[----:B------:R-:W-:Y:S01]  /*08b0*/  IMAD.U32 R16, RZ, RZ, UR12 ;  /* 0x0000000cff107e24 */ /* 0x000fe2000f8e00ff */
[----:B------:R-:W-:Y:S01]  /*08c0*/  UIADD3 UR17, UPT, UPT, UR7, UR17, URZ ;  /* 0x0000001107117290 */ /* 0x000fe2000fffe0ff */
[----:B------:R-:W-:Y:S01]  /*08d0*/  IMAD.U32 R17, RZ, RZ, UR12 ;  /* 0x0000000cff117e24 */ /* 0x000fe2000f8e00ff */
[----:B------:R-:W-:Y:S01]  /*08e0*/  IADD3.X R29, PT, PT, R29, UR19, RZ, P0, P1 ;  /* 0x000000131d1d7c10 */ /* 0x000fe200087e24ff */
[----:B------:R-:W-:Y:S01]  /*08f0*/  UISETP.NE.AND UP0, UPT, UR6, URZ, UPT ;  /* 0x000000ff0600728c */ /* 0x000fe2000bf05270 */
[----:B------:R-:W-:Y:S01]  /*0900*/  IADD3 R22, P0, PT, R22, UR7, RZ ;  /* 0x0000000716167c10 */ /* 0x000fe2000ff1e0ff */
[C---:B------:R-:W-:Y:S01]  /*0910*/  IMAD R25, R16.reuse, 0x8, R25 ;  /* 0x0000000810197824 */ /* 0x040fe200078e0219 */
[----:B------:R-:W-:Y:S01]  /*0920*/  UIADD3 UR5, UPT, UPT, UR7, UR5, URZ ;  /* 0x0000000507057290 */ /* 0x000fe2000fffe0ff */
        /* <DEDUP_REMOVED lines=8> */
[----:B------:R-:W-:Y:S01]  /*09b0*/  IMAD R20, R17, 0x8, R20 ;  /* 0x0000000811147824 */ /* 0x000fe200078e0214 */
[----:B------:R-:W-:Y:S01]  /*09c0*/  UIADD3 UR15, UPT, UPT, UR7, UR15, URZ ;  /* 0x0000000f070f7290 */ /* 0x000fe2000fffe0ff */
[----:B------:R-:W-:-:S02]  /*09d0*/  IMAD R13, R16, 0x8, R13 ;  /* 0x00000008100d7824 */ /* 0x000fc400078e020d */
[----:B------:R-:W-:Y:S02]  /*09e0*/  IMAD R12, R17, 0x8, R12 ;  /* 0x00000008110c7824 */ /* 0x000fe400078e020c */
[----:B------:R-:W-:Y:S01]  /*09f0*/  IMAD.X R11, RZ, RZ, R11, P0 ;  /* 0x000000ffff0b7224 */ /* 0x000fe200000e060b */
[----:B--2---:R0:W-:Y:S01]  /*0a00*/  STG.E.U8 desc[UR10][R28.64], R18 ;  /* 0x000000121c007986 */ /* 0x0041e2000c10110a */
[----:B------:R-:W-:Y:S05]  /*0a10*/  BRA.U UP0, `(.L_x_1) ;  /* 0xfffffff900c47547 */ /* 0x000fea000b83ffff */
[----:B------:R-:W1:Y:S02]  /*0a20*/  LDCU UR5, c[0x0][0x398] ;  /* 0x00007300ff0577ac */ /* 0x000e640008000800 */
[----:B-1----:R-:W-:-:S12]  /*0a30*/  ULOP3.LUT UR5, UR5, 0x7ffffff8, URZ, 0xc0, !UPT ;  /* 0x7ffffff805057892 */ /* 0x002fd8000f8ec0ff */
.L_x_0:
[----:B------:R-:W1:Y:S02]  /*0a40*/  LDCU UR6, c[0x0][0x398] ;  /* 0x00007300ff0677ac */ /* 0x000e640008000800 */
[----:B-1----:R-:W-:-:S04]  /*0a50*/  ULOP3.LUT UR6, UR6, 0x7, URZ, 0xc0, !UPT ;  /* 0x0000000706067892 */ /* 0x002fc8000f8ec0ff */
[----:B------:R-:W-:-:S09]  /*0a60*/  UISETP.NE.AND UP0, UPT, UR6, URZ, UPT ;  /* 0x000000ff0600728c */ /* 0x000fd2000bf05270 */
[----:B------:R-:W-:Y:S05]  /*0a70*/  BRA.U !UP0, `(.L_x_2) ;  /* 0x00000005086c7547 */ /* 0x000fea000b800000 */
[----:B------:R-:W1:Y:S01]  /*0a80*/  LDCU UR9, c[0x0][0x398] ;  /* 0x00007300ff0977ac */ /* 0x000e620008000800 */
[----:B------:R-:W-:Y:S01]  /*0a90*/  IMAD.SHL.U32 R9, R0, 0x4, RZ ;  /* 0x0000000400097824 */ /* 0x000fe200078e00ff */
[----:B------:R-:W-:-:S04]  /*0aa0*/  UIADD3 UR6, UPT, UPT, UR6, -0x1, URZ ;  /* 0xffffffff06067890 */ /* 0x000fc8000fffe0ff */
[----:B------:R-:W-:Y:S01]  /*0ab0*/  IADD3 R9, P0, PT, R9, UR4, RZ ;  /* 0x0000000409097c10 */ /* 0x000fe2000ff1e0ff */
[----:B------:R-:W-:-:S04]  /*0ac0*/  UISETP.GE.U32.AND UP0, UPT, UR6, 0x3, UPT ;  /* 0x000000030600788c */ /* 0x000fc8000bf06070 */
[----:B------:R-:W-:Y:S01]  /*0ad0*/  IMAD.X R14, RZ, RZ, R10, P0 ;  /* 0x000000ffff0e7224 */ /* 0x000fe200000e060a */
[----:B-1----:R-:W-:-:S04]  /*0ae0*/  ULOP3.LUT UP1, UR13, UR9, 0x3, URZ, 0xc0, !UPT ;  /* 0x00000003090d7892 */ /* 0x002fc8000f82c0ff */
[----:B------:R-:W-:Y:S08]  /*0af0*/  BRA.U !UP0, `(.L_x_3) ;  /* 0x0000000108a47547 */ /* 0x000ff0000b800000 */
[----:B------:R-:W1:Y:S01]  /*0b00*/  LDCU UR7, c[0x0][0x38c] ;  /* 0x00007180ff0777ac */ /* 0x000e620008000800 */
[----:B------:R-:W2:Y:S08]  /*0b10*/  LDC.64 R12, c[0x0][0x380] ;  /* 0x0000e000ff0c7b82 */ /* 0x000eb00000000a00 */
[----:B------:R-:W3:Y:S01]  /*0b20*/  LDC.64 R10, c[0x0][0x3a0] ;  /* 0x0000e800ff0a7b82 */ /* 0x000ee20000000a00 */
[----:B-1----:R-:W-:-:S06]  /*0b30*/  UIMAD UR6, UR5, UR7, URZ ;  /* 0x00000007050672a4 */ /* 0x002fcc000f8e02ff */
[----:B--2---:R-:W-:-:S04]  /*0b40*/  IADD3 R20, P0, P1, R9, UR6, R12 ;  /* 0x0000000609147c10 */ /* 0x004fc8000f91e00c */
[----:B------:R-:W-:-:S05]  /*0b50*/  IADD3.X R21, PT, PT, R14, R13, RZ, P0, P1 ;  /* 0x0000000d0e157210 */ /* 0x000fca00007e24ff */
[----:B------:R-:W2:Y:S01]  /*0b60*/  LDG.E.U8 R15, desc[UR10][R20.64] ;  /* 0x0000000a140f7981 */ /* 0x000ea2000c1e1100 */
[----:B------:R-:W-:Y:S01]  /*0b70*/  IMAD.U32 R23, RZ, RZ, UR5 ;  /* 0x00000005ff177e24 */ /* 0x000fe2000f8e00ff */
[----:B------:R-:W-:-:S03]  /*0b80*/  UIADD3 UR6, UPT, UPT, UR6, UR7, URZ ;  /* 0x0000000706067290 */ /* 0x000fc6000fffe0ff */
[----:B------:R-:W-:-:S03]  /*0b90*/  IMAD R23, R23, UR8, R0 ;  /* 0x0000000817177c24 */ /* 0x000fc6000f8e0200 */
[----:B0-----:R-:W-:Y:S02]  /*0ba0*/  IADD3 R18, P2, P3, R9, UR6, R12 ;  /* 0x0000000609127c10 */ /* 0x001fe4000fb5e00c */
[----:B------:R-:W-:Y:S02]  /*0bb0*/  SHF.R.S32.HI R22, RZ, 0x1f, R23 ;  /* 0x0000001fff167819 */ /* 0x000fe40000011417 */
[----:B---3--:R-:W-:Y:S02]  /*0bc0*/  IADD3 R16, P0, P1, R23, UR4, R10 ;  /* 0x0000000417107c10 */ /* 0x008fe4000f91e00a */
[----:B------:R-:W-:Y:S02]  /*0bd0*/  IADD3.X R19, PT, PT, R14, R13, RZ, P2, P3 ;  /* 0x0000000d0e137210 */ /* 0x000fe400017e64ff */
[----:B------:R-:W-:-:S05]  /*0be0*/  IADD3.X R17, PT, PT, R22, R11, RZ, P0, P1 ;  /* 0x0000000b16117210 */ /* 0x000fca00007e24ff */
[----:B--2---:R0:W-:Y:S04]  /*0bf0*/  STG.E.U8 desc[UR10][R16.64], R15 ;  /* 0x0000000f10007986 */ /* 0x0041e8000c10110a */
[----:B------:R-:W2:Y:S01]  /*0c00*/  LDG.E.U8 R19, desc[UR10][R18.64] ;  /* 0x0000000a12137981 */ /* 0x000ea2000c1e1100 */
[----:B------:R-:W-:Y:S01]  /*0c10*/  UIADD3 UR6, UPT, UPT, UR6, UR7, URZ ;  /* 0x0000000706067290 */ /* 0x000fe2000fffe0ff */
[----:B------:R-:W-:-:S05]  /*0c20*/  VIADD R25, R23, UR8 ;  /* 0x0000000817197c36 */ /* 0x000fca0008000000 */
[----:B------:R-:W-:Y:S02]  /*0c30*/  SHF.R.S32.HI R24, RZ, 0x1f, R25 ;  /* 0x0000001fff187819 */ /* 0x000fe40000011419 */
[----:B------:R-:W-:Y:S02]  /*0c40*/  IADD3 R20, P0, P1, R25, UR4, R10 ;  /* 0x0000000419147c10 */ /* 0x000fe4000f91e00a */
[----:B------:R-:W-:Y:S02]  /*0c50*/  IADD3 R22, P2, P3, R9, UR6, R12 ;  /* 0x0000000609167c10 */ /* 0x000fe4000fb5e00c */
[----:B------:R-:W-:Y:S02]  /*0c60*/  IADD3.X R21, PT, PT, R24, R11, RZ, P0, P1 ;  /* 0x0000000b18157210 */ /* 0x000fe400007e24ff */
[----:B------:R-:W-:-:S03]  /*0c70*/  IADD3.X R23, PT, PT, R14, R13, RZ, P2, P3 ;  /* 0x0000000d0e177210 */ /* 0x000fc600017e64ff */
[----:B--2---:R1:W-:Y:S04]  /*0c80*/  STG.E.U8 desc[UR10][R20.64], R19 ;  /* 0x0000001314007986 */ /* 0x0043e8000c10110a */
[----:B------:R-:W2:Y:S01]  /*0c90*/  LDG.E.U8 R23, desc[UR10][R22.64] ;  /* 0x0000000a16177981 */ /* 0x000ea2000c1e1100 */
[----:B------:R-:W-:Y:S01]  /*0ca0*/  UIADD3 UR6, UPT, UPT, UR6, UR7, URZ ;  /* 0x0000000706067290 */ /* 0x000fe2000fffe0ff */
[----:B------:R-:W-:-:S05]  /*0cb0*/  VIADD R25, R25, UR8 ;  /* 0x0000000819197c36 */ /* 0x000fca0008000000 */
[----:B------:R-:W-:Y:S02]  /*0cc0*/  SHF.R.S32.HI R18, RZ, 0x1f, R25 ;  /* 0x0000001fff127819 */ /* 0x000fe40000011419 */
[----:B0-----:R-:W-:Y:S02]  /*0cd0*/  IADD3 R16, P0, P1, R25, UR4, R10 ;  /* 0x0000000419107c10 */ /* 0x001fe4000f91e00a */
[----:B------:R-:W-:Y:S02]  /*0ce0*/  IADD3 R12, P2, P3, R9, UR6, R12 ;  /* 0x00000006090c7c10 */ /* 0x000fe4000fb5e00c */
[----:B------:R-:W-:Y:S02]  /*0cf0*/  IADD3.X R17, PT, PT, R18, R11, RZ, P0, P1 ;  /* 0x0000000b12117210 */ /* 0x000fe400007e24ff */
[----:B------:R-:W-:-:S03]  /*0d00*/  IADD3.X R13, PT, PT, R14, R13, RZ, P2, P3 ;  /* 0x0000000d0e0d7210 */ /* 0x000fc600017e64ff */
[----:B--2---:R1:W-:Y:S04]  /*0d10*/  STG.E.U8 desc[UR10][R16.64], R23 ;  /* 0x0000001710007986 */ /* 0x0043e8000c10110a */
[----:B------:R-:W2:Y:S01]  /*0d20*/  LDG.E.U8 R13, desc[UR10][R12.64] ;  /* 0x0000000a0c0d7981 */ /* 0x000ea2000c1e1100 */
[----:B------:R-:W-:Y:S01]  /*0d30*/  VIADD R25, R25, UR8 ;  /* 0x0000000819197c36 */ /* 0x000fe20008000000 */
[----:B------:R-:W-:-:S04]  /*0d40*/  UIADD3 UR5, UPT, UPT, UR5, 0x4, URZ ;  /* 0x0000000405057890 */ /* 0x000fc8000fffe0ff */
[----:B------:R-:W-:Y:S02]  /*0d50*/  IADD3 R10, P0, P1, R25, UR4, R10 ;  /* 0x00000004190a7c10 */ /* 0x000fe4000f91e00a */
[----:B------:R-:W-:-:S04]  /*0d60*/  SHF.R.S32.HI R18, RZ, 0x1f, R25 ;  /* 0x0000001fff127819 */ /* 0x000fc80000011419 */
[----:B------:R-:W-:-:S05]  /*0d70*/  IADD3.X R11, PT, PT, R18, R11, RZ, P0, P1 ;  /* 0x0000000b120b7210 */ /* 0x000fca00007e24ff */
[----:B--2---:R1:W-:Y:S02]  /*0d80*/  STG.E.U8 desc[UR10][R10.64], R13 ;  /* 0x0000000d0a007986 */ /* 0x0043e4000c10110a */
.L_x_3:
[----:B------:R-:W-:Y:S05]  /*0d90*/  BRA.U !UP1, `(.L_x_2) ;  /* 0x0000000109a47547 */ /* 0x000fea000b800000 */
[----:B------:R-:W-:Y:S02]  /*0da0*/  UISETP.NE.AND UP0, UPT, UR13, 0x1, UPT ;  /* 0x000000010d00788c */ /* 0x000fe4000bf05270 */
[----:B------:R-:W-:-:S04]  /*0db0*/  ULOP3.LUT UR6, UR9, 0x1, URZ, 0xc0, !UPT ;  /* 0x0000000109067892 */ /* 0x000fc8000f8ec0ff */
[----:B------:R-:W-:-:S03]  /*0dc0*/  UISETP.NE.U32.AND UP1, UPT, UR6, 0x1, UPT ;  /* 0x000000010600788c */ /* 0x000fc6000bf25070 */
[----:B------:R-:W-:Y:S08]  /*0dd0*/  BRA.U !UP0, `(.L_x_4) ;  /* 0x00000001085c7547 */ /* 0x000ff0000b800000 */
[----:B------:R-:W2:Y:S01]  /*0de0*/  LDCU UR6, c[0x0][0x38c] ;  /* 0x00007180ff0677ac */ /* 0x000ea20008000800 */
[----:B-1----:R-:W0:Y:S08]  /*0df0*/  LDC.64 R12, c[0x0][0x380] ;  /* 0x0000e000ff0c7b82 */ /* 0x002e300000000a00 */
[----:B------:R-:W1:Y:S01]  /*0e00*/  LDC.64 R10, c[0x0][0x3a0] ;  /* 0x0000e800ff0a7b82 */ /* 0x000e620000000a00 */
[----:B--2---:R-:W-:-:S06]  /*0e10*/  UIMAD UR7, UR5, UR6, URZ ;  /* 0x00000006050772a4 */ /* 0x004fcc000f8e02ff */
[----:B0-----:R-:W-:-:S04]  /*0e20*/  IADD3 R18, P0, P1, R9, UR7, R12 ;  /* 0x0000000709127c10 */ /* 0x001fc8000f91e00c */
[----:B------:R-:W-:-:S06]  /*0e30*/  IADD3.X R19, PT, PT, R14, R13, RZ, P0, P1 ;  /* 0x0000000d0e137210 */ /* 0x000fcc00007e24ff */
[----:B------:R-:W2:Y:S01]  /*0e40*/  LDG.E.U8 R19, desc[UR10][R18.64] ;  /* 0x0000000a12137981 */ /* 0x000ea2000c1e1100 */
[----:B------:R-:W-:Y:S01]  /*0e50*/  IMAD.U32 R15, RZ, RZ, UR5 ;  /* 0x00000005ff0f7e24 */ /* 0x000fe2000f8e00ff */
[----:B------:R-:W-:-:S03]  /*0e60*/  UIADD3 UR6, UPT, UPT, UR7, UR6, URZ ;  /* 0x0000000607067290 */ /* 0x000fc6000fffe0ff */
[----:B------:R-:W-:-:S03]  /*0e70*/  IMAD R15, R15, UR8, R0 ;  /* 0x000000080f0f7c24 */ /* 0x000fc6000f8e0200 */
[----:B------:R-:W-:Y:S02]  /*0e80*/  IADD3 R12, P2, P3, R9, UR6, R12 ;  /* 0x00000006090c7c10 */ /* 0x000fe4000fb5e00c */
[----:B------:R-:W-:Y:S02]  /*0e90*/  SHF.R.S32.HI R20, RZ, 0x1f, R15 ;  /* 0x0000001fff147819 */ /* 0x000fe4000001140f */
[----:B-1----:R-:W-:Y:S02]  /*0ea0*/  IADD3 R16, P0, P1, R15, UR4, R10 ;  /* 0x000000040f107c10 */ /* 0x002fe4000f91e00a */
[----:B------:R-:W-:Y:S02]  /*0eb0*/  IADD3.X R13, PT, PT, R14, R13, RZ, P2, P3 ;  /* 0x0000000d0e0d7210 */ /* 0x000fe400017e64ff */
[----:B------:R-:W-:-:S05]  /*0ec0*/  IADD3.X R17, PT, PT, R20, R11, RZ, P0, P1 ;  /* 0x0000000b14117210 */ /* 0x000fca00007e24ff */
[----:B--2---:R2:W-:Y:S04]  /*0ed0*/  STG.E.U8 desc[UR10][R16.64], R19 ;  /* 0x0000001310007986 */ /* 0x0045e8000c10110a */
[----:B------:R-:W3:Y:S01]  /*0ee0*/  LDG.E.U8 R13, desc[UR10][R12.64] ;  /* 0x0000000a0c0d7981 */ /* 0x000ee2000c1e1100 */
[----:B------:R-:W-:Y:S01]  /*0ef0*/  VIADD R15, R15, UR8 ;  /* 0x000000080f0f7c36 */ /* 0x000fe20008000000 */
[----:B------:R-:W-:-:S04]  /*0f00*/  UIADD3 UR5, UPT, UPT, UR5, 0x2, URZ ;  /* 0x0000000205057890 */ /* 0x000fc8000fffe0ff */
[----:B------:R-:W-:Y:S02]  /*0f10*/  IADD3 R10, P0, P1, R15, UR4, R10 ;  /* 0x000000040f0a7c10 */ /* 0x000fe4000f91e00a */
[----:B------:R-:W-:-:S04]  /*0f20*/  SHF.R.S32.HI R18, RZ, 0x1f, R15 ;  /* 0x0000001fff127819 */ /* 0x000fc8000001140f */
[----:B------:R-:W-:-:S05]  /*0f30*/  IADD3.X R11, PT, PT, R18, R11, RZ, P0, P1 ;  /* 0x0000000b120b7210 */ /* 0x000fca00007e24ff */
[----:B---3--:R2:W-:Y:S02]  /*0f40*/  STG.E.U8 desc[UR10][R10.64], R13 ;  /* 0x0000000d0a007986 */ /* 0x0085e4000c10110a */
.L_x_4:
[----:B------:R-:W-:Y:S05]  /*0f50*/  BRA.U UP1, `(.L_x_2) ;  /* 0x0000000101347547 */ /* 0x000fea000b800000 */
[----:B------:R-:W3:Y:S01]  /*0f60*/  LDCU UR6, c[0x0][0x38c] ;  /* 0x00007180ff0677ac */ /* 0x000ee20008000800 */
[----:B-12---:R-:W1:Y:S08]  /*0f70*/  LDC.64 R10, c[0x0][0x380] ;  /* 0x0000e000ff0a7b82 */ /* 0x006e700000000a00 */
[----:B------:R-:W2:Y:S01]  /*0f80*/  LDC.64 R12, c[0x0][0x3a0] ;  /* 0x0000e800ff0c7b82 */ /* 0x000ea20000000a00 */
[----:B---3--:R-:W-:-:S06]  /*0f90*/  UIMAD UR6, UR5, UR6, URZ ;  /* 0x00000006050672a4 */ /* 0x008fcc000f8e02ff */
[----:B-1----:R-:W-:-:S04]  /*0fa0*/  IADD3 R10, P0, P1, R9, UR6, R10 ;  /* 0x00000006090a7c10 */ /* 0x002fc8000f91e00a */
[----:B------:R-:W-:-:S06]  /*0fb0*/  IADD3.X R11, PT, PT, R14, R11, RZ, P0, P1 ;  /* 0x0000000b0e0b7210 */ /* 0x000fcc00007e24ff */
[----:B------:R-:W3:Y:S01]  /*0fc0*/  LDG.E.U8 R11, desc[UR10][R10.64] ;  /* 0x0000000a0a0b7981 */ /* 0x000ee2000c1e1100 */
[----:B------:R-:W-:-:S04]  /*0fd0*/  IMAD.U32 R9, RZ, RZ, UR5 ;  /* 0x00000005ff097e24 */ /* 0x000fc8000f8e00ff */
[----:B------:R-:W-:-:S05]  /*0fe0*/  IMAD R9, R9, UR8, R0 ;  /* 0x0000000809097c24 */ /* 0x000fca000f8e0200 */
[----:B--2---:R-:W-:Y:S02]  /*0ff0*/  IADD3 R12, P0, P1, R9, UR4, R12 ;  /* 0x00000004090c7c10 */ /* 0x004fe4000f91e00c */
[----:B------:R-:W-:-:S04]  /*1000*/  SHF.R.S32.HI R14, RZ, 0x1f, R9 ;  /* 0x0000001fff0e7819 */ /* 0x000fc80000011409 */
[----:B------:R-:W-:-:S05]  /*1010*/  IADD3.X R13, PT, PT, R14, R13, RZ, P0, P1 ;  /* 0x0000000d0e0d7210 */ /* 0x000fca00007e24ff */
[----:B---3--:R3:W-:Y:S02]  /*1020*/  STG.E.U8 desc[UR10][R12.64], R11 ;  /* 0x0000000b0c007986 */ /* 0x0087e4000c10110a */
.L_x_2:
[----:B------:R-:W4:Y:S01]  /*1030*/  LDCU UR5, c[0x0][0x38c] ;  /* 0x00007180ff0577ac */ /* 0x000f220008000800 */
[----:B------:R-:W-:-:S04]  /*1040*/  UIADD3 UR4, UPT, UPT, UR4, 0x1, URZ ;  /* 0x0000000104047890 */ /* 0x000fc8000fffe0ff */
[----:B----4-:R-:W-:-:S09]  /*1050*/  UISETP.NE.AND UP0, UPT, UR4, UR5, UPT ;  /* 0x000000050400728c */ /* 0x010fd2000bf05270 */
[----:B------:R-:W-:Y:S05]  /*1060*/  BRA.U UP0, `(.L_x_5) ;  /* 0xfffffff100ac7547 */ /* 0x000fea000b83ffff */
[----:B------:R-:W-:Y:S05]  /*1070*/  EXIT ;  /* 0x000000000000794d */ /* 0x000fea0003800000 */
.L_x_6:
[----:B------:R-:W-:-:S00]  /*1080*/  BRA `(.L_x_6) ;  /* 0xfffffffc00fc7947 */ /* 0x000fc0000383ffff */
[----:B------:R-:W-:-:S00]  /*1090*/  NOP ;  /* 0x0000000000007918 */ /* 0x000fc00000000000 */
        /* <DEDUP_REMOVED lines=14> */
.L_x_7:


//--------------------- .nv.shared.reserved.0     --------------------------
	.section	.nv.shared.reserved.0,"aw",@nobits
	.weak		__nv_reservedSMEM_offset_0_alias
	.size		__nv_reservedSMEM_offset_0_alias, 0, 64
	.other		__nv_reservedSMEM_offset_0_alias,@"STO_CUDA_RESERVED_SHARED STV_DEFAULT"
__nv_reservedSMEM_offset_0_alias:
	.zero		0
	.zero		64


//--------------------- .nv.constant0.RGBAtoRGBAPlanar --------------------------
	.section	.nv.constant0.RGBAtoRGBAPlanar,"a",@progbits
	.sectionflags	@""
	.align	4
.nv.constant0.RGBAtoRGBAPlanar:
	.zero		936


//--------------------- SYMBOLS --------------------------

	.type		.nv.reservedSmem.offset0,@object
	.size		.nv.reservedSmem.offset0,0x4
